//
// Generated by NVIDIA NVVM Compiler
//
// Compiler Build ID: CL-36424714
// Cuda compilation tools, release 13.0, V13.0.88
// Based on NVVM 20.0.0
//

.version 9.0
.target sm_100
.address_size 64

	// .globl	_Z15mediasmatrizcpuPdS_

.visible .entry _Z15mediasmatrizcpuPdS_(
	.param .u64 .ptr .align 1 _Z15mediasmatrizcpuPdS__param_0,
	.param .u64 .ptr .align 1 _Z15mediasmatrizcpuPdS__param_1
)
{
	.reg .pred 	%p<2>;
	.reg .b32 	%r<3>;
	.reg .b64 	%rd<9>;
	.reg .b64 	%fd<12>;

	ld.param.u64 	%rd1, [_Z15mediasmatrizcpuPdS__param_0];
	ld.param.u64 	%rd2, [_Z15mediasmatrizcpuPdS__param_1];
	mov.u32 	%r1, %tid.x;
	setp.gt.u32 	%p1, %r1, 5;
	@%p1 bra 	$L__BB0_2;
	cvta.to.global.u64 	%rd3, %rd2;
	cvta.to.global.u64 	%rd4, %rd1;
	mul.lo.s32 	%r2, %r1, 5;
	mul.wide.u32 	%rd5, %r2, 8;
	add.s64 	%rd6, %rd4, %rd5;
	ld.global.f64 	%fd1, [%rd6];
	add.f64 	%fd2, %fd1, 0d0000000000000000;
	ld.global.f64 	%fd3, [%rd6+8];
	add.f64 	%fd4, %fd2, %fd3;
	ld.global.f64 	%fd5, [%rd6+16];
	add.f64 	%fd6, %fd4, %fd5;
	ld.global.f64 	%fd7, [%rd6+24];
	add.f64 	%fd8, %fd6, %fd7;
	ld.global.f64 	%fd9, [%rd6+32];
	add.f64 	%fd10, %fd8, %fd9;
	div.rn.f64 	%fd11, %fd10, 0d4014000000000000;
	mul.wide.u32 	%rd7, %r1, 8;
	add.s64 	%rd8, %rd3, %rd7;
	st.global.f64 	[%rd8], %fd11;
$L__BB0_2:
	ret;

}


// ===== COMPILED SASS (sm_100) =====

	.target	sm_100

	.elftype	@"ET_EXEC"


//--------------------- .note.nv.tkinfo           --------------------------
	.section	.note.nv.tkinfo,"",@"SHT_NOTE"
	.sectionflags	@"SHF_NOTE_NV_TKINFO"
	.tkinfo
        /*0018*/ 	.word	0x00000002
        /*0030*/ 	.string	""
        /*0030*/ 	.string	"ptxas"
        /*0030*/ 	.string	"Cuda compilation tools, release 13.0, V13.0.88"
        /*0030*/ 	.string	"Build cuda_13.0.r13.0/compiler.36424714_0"
        /*0030*/ 	.string	"-arch sm_100 -m 64 "



//--------------------- .note.nv.cuinfo           --------------------------
	.section	.note.nv.cuinfo,"",@"SHT_NOTE"
	.sectionflags	@"SHF_NOTE_NV_CUINFO"
        /*0018*/ 	.short	0x0002
        /*001a*/ 	.short	0x0064
        /*001c*/ 	.short	0x0082
	.zero		2


//--------------------- .nv.info                  --------------------------
	.section	.nv.info,"",@"SHT_CUDA_INFO"
	.align	4


	//----- nvinfo : EIATTR_REGCOUNT
	.align		4
        /*0000*/ 	.byte	0x04, 0x2f
        /*0002*/ 	.short	(.L_1 - .L_0)
	.align		4
.L_0:
        /*0004*/ 	.word	index@(_Z15mediasmatrizcpuPdS_)
        /*0008*/ 	.word	0x00000017


	//----- nvinfo : EIATTR_FRAME_SIZE
	.align		4
.L_1:
        /*000c*/ 	.byte	0x04, 0x11
        /*000e*/ 	.short	(.L_3 - .L_2)
	.align		4
.L_2:
        /*0010*/ 	.word	index@($__internal_0_$__cuda_sm20_div_rn_f64_full)
        /*0014*/ 	.word	0x00000000


	//----- nvinfo : EIATTR_FRAME_SIZE
	.align		4
.L_3:
        /*0018*/ 	.byte	0x04, 0x11
        /*001a*/ 	.short	(.L_5 - .L_4)
	.align		4
.L_4:
        /*001c*/ 	.word	index@(_Z15mediasmatrizcpuPdS_)
        /*0020*/ 	.word	0x00000000


	//----- nvinfo : EIATTR_MIN_STACK_SIZE
	.align		4
.L_5:
        /*0024*/ 	.byte	0x04, 0x12
        /*0026*/ 	.short	(.L_7 - .L_6)
	.align		4
.L_6:
        /*0028*/ 	.word	index@(_Z15mediasmatrizcpuPdS_)
        /*002c*/ 	.word	0x00000000
.L_7:


//--------------------- .nv.compat                --------------------------
	.section	.nv.compat,"",@"SHT_CUDA_COMPAT_INFO"
	.align	4
        /*0000*/ 	.byte	0x02, 0x09, 0x00, 0x00, 0x02, 0x02, 0x01, 0x00, 0x02, 0x05, 0x05, 0x00, 0x03, 0x07, 0x01, 0x01
        /*0010*/ 	.byte	0x02, 0x03, 0x00, 0x00, 0x02, 0x06, 0x01, 0x00, 0x04, 0x0b, 0x08, 0x00, 0x01, 0x00, 0x00, 0x00
        /*0020*/ 	.byte	0x00, 0x00, 0x00, 0x00


//--------------------- .nv.info._Z15mediasmatrizcpuPdS_ --------------------------
	.section	.nv.info._Z15mediasmatrizcpuPdS_,"",@"SHT_CUDA_INFO"
	.sectionflags	@""
	.align	4


	//----- nvinfo : EIATTR_CUDA_API_VERSION
	.align		4
        /*0000*/ 	.byte	0x04, 0x37
        /*0002*/ 	.short	(.L_9 - .L_8)
.L_8:
        /*0004*/ 	.word	0x00000082


	//----- nvinfo : EIATTR_KPARAM_INFO
	.align		4
.L_9:
        /*0008*/ 	.byte	0x04, 0x17
        /*000a*/ 	.short	(.L_11 - .L_10)
.L_10:
        /*000c*/ 	.word	0x00000000
        /*0010*/ 	.short	0x0001
        /*0012*/ 	.short	0x0008
        /*0014*/ 	.byte	0x00, 0xf5, 0x21, 0x00


	//----- nvinfo : EIATTR_KPARAM_INFO
	.align		4
.L_11:
        /*0018*/ 	.byte	0x04, 0x17
        /*001a*/ 	.short	(.L_13 - .L_12)
.L_12:
        /*001c*/ 	.word	0x00000000
        /*0020*/ 	.short	0x0000
        /*0022*/ 	.short	0x0000
        /*0024*/ 	.byte	0x00, 0xf5, 0x21, 0x00


	//----- nvinfo : EIATTR_SPARSE_MMA_MASK
	.align		4
.L_13:
        /*0028*/ 	.byte	0x03, 0x50
        /*002a*/ 	.short	0x0000


	//----- nvinfo : EIATTR_MAXREG_COUNT
	.align		4
        /*002c*/ 	.byte	0x03, 0x1b
        /*002e*/ 	.short	0x00ff


	//----- nvinfo : EIATTR_MERCURY_ISA_VERSION
	.align		4
        /*0030*/ 	.byte	0x03, 0x5f
        /*0032*/ 	.short	0x0101


	//----- nvinfo : EIATTR_VRC_CTA_INIT_COUNT
	.align		4
        /*0034*/ 	.byte	0x02, 0x4a
	.zero		1
	.zero		1


	//----- nvinfo : EIATTR_EXIT_INSTR_OFFSETS
	.align		4
        /*0038*/ 	.byte	0x04, 0x1c
        /*003a*/ 	.short	(.L_15 - .L_14)


	//   ....[0]....
.L_14:
        /*003c*/ 	.word	0x00000030


	//   ....[1]....
        /*0040*/ 	.word	0x00000290


	//----- nvinfo : EIATTR_CRS_STACK_SIZE
	.align		4
.L_15:
        /*0044*/ 	.byte	0x04, 0x1e
        /*0046*/ 	.short	(.L_17 - .L_16)
.L_16:
        /*0048*/ 	.word	0x00000000


	//----- nvinfo : EIATTR_CBANK_PARAM_SIZE
	.align		4
.L_17:
        /*004c*/ 	.byte	0x03, 0x19
        /*004e*/ 	.short	0x0010


	//----- nvinfo : EIATTR_PARAM_CBANK
	.align		4
        /*0050*/ 	.byte	0x04, 0x0a
        /*0052*/ 	.short	(.L_19 - .L_18)
	.align		4
.L_18:
        /*0054*/ 	.word	index@(.nv.constant0._Z15mediasmatrizcpuPdS_)
        /*0058*/ 	.short	0x0380
        /*005a*/ 	.short	0x0010


	//----- nvinfo : EIATTR_SW_WAR
	.align		4
.L_19:
        /*005c*/ 	.byte	0x04, 0x36
        /*005e*/ 	.short	(.L_21 - .L_20)
.L_20:
        /*0060*/ 	.word	0x00000008
.L_21:


//--------------------- .nv.callgraph             --------------------------
	.section	.nv.callgraph,"",@"SHT_CUDA_CALLGRAPH"
	.align	4
	.sectionentsize	8
	.align		4
        /*0000*/ 	.word	0x00000000
	.align		4
        /*0004*/ 	.word	0xffffffff
	.align		4
        /*0008*/ 	.word	0x00000000
	.align		4
        /*000c*/ 	.word	0xfffffffe
	.align		4
        /*0010*/ 	.word	0x00000000
	.align		4
        /*0014*/ 	.word	0xfffffffd
	.align		4
        /*0018*/ 	.word	0x00000000
	.align		4
        /*001c*/ 	.word	0xfffffffc


//--------------------- .text._Z15mediasmatrizcpuPdS_ --------------------------
	.section	.text._Z15mediasmatrizcpuPdS_,"ax",@progbits
	.align	128
        .global         _Z15mediasmatrizcpuPdS_
        .type           _Z15mediasmatrizcpuPdS_,@function
        .size           _Z15mediasmatrizcpuPdS_,(.L_x_7 - _Z15mediasmatrizcpuPdS_)
        .other          _Z15mediasmatrizcpuPdS_,@"STO_CUDA_ENTRY STV_DEFAULT"
_Z15mediasmatrizcpuPdS_:
.text._Z15mediasmatrizcpuPdS_:
[----:B------:R-:W-:Y:S01]  /*0000*/  LDC R1, c[0x0][0x37c] ;  /* 0x0000df00ff017b82 */ /* 0x000fe20000000800 */
[----:B------:R-:W0:Y:S02]  /*0010*/  S2R R0, SR_TID.X ;  /* 0x0000000000007919 */ /* 0x000e240000002100 */
[----:B0-----:R-:W-:-:S13]  /*0020*/  ISETP.GT.U32.AND P0, PT, R0, 0x5, PT ;  /* 0x000000050000780c */ /* 0x001fda0003f04070 */
[----:B------:R-:W-:Y:S05]  /*0030*/  @P0 EXIT ;  /* 0x000000000000094d */ /* 0x000fea0003800000 */
[----:B------:R-:W0:Y:S01]  /*0040*/  LDC.64 R6, c[0x0][0x380] ;  /* 0x0000e000ff067b82 */ /* 0x000e220000000a00 */
[----:B------:R-:W1:Y:S01]  /*0050*/  LDCU.64 UR4, c[0x0][0x358] ;  /* 0x00006b00ff0477ac */ /* 0x000e620008000a00 */
[----:B------:R-:W-:-:S04]  /*0060*/  IMAD R3, R0, 0x5, RZ ;  /* 0x0000000500037824 */ /* 0x000fc800078e02ff */
[----:B0-----:R-:W-:-:S05]  /*0070*/  IMAD.WIDE.U32 R6, R3, 0x8, R6 ;  /* 0x0000000803067825 */ /* 0x001fca00078e0006 */
[----:B-1----:R-:W2:Y:S04]  /*0080*/  LDG.E.64 R8, desc[UR4][R6.64] ;  /* 0x0000000406087981 */ /* 0x002ea8000c1e1b00 */
[----:B------:R-:W3:Y:S04]  /*0090*/  LDG.E.64 R10, desc[UR4][R6.64+0x8] ;  /* 0x00000804060a7981 */ /* 0x000ee8000c1e1b00 */
[----:B------:R-:W4:Y:S04]  /*00a0*/  LDG.E.64 R12, desc[UR4][R6.64+0x10] ;  /* 0x00001004060c7981 */ /* 0x000f28000c1e1b00 */
[----:B------:R-:W5:Y:S04]  /*00b0*/  LDG.E.64 R4, desc[UR4][R6.64+0x18] ;  /* 0x0000180406047981 */ /* 0x000f68000c1e1b00 */
[----:B------:R-:W5:Y:S01]  /*00c0*/  LDG.E.64 R2, desc[UR4][R6.64+0x20] ;  /* 0x0000200406027981 */ /* 0x000f62000c1e1b00 */
[----:B------:R-:W0:Y:S01]  /*00d0*/  MUFU.RCP64H R15, 5 ;  /* 0x40140000000f7908 */ /* 0x000e220000001800 */
[----:B------:R-:W-:Y:S01]  /*00e0*/  IMAD.MOV.U32 R18, RZ, RZ, 0x0 ;  /* 0x00000000ff127424 */ /* 0x000fe200078e00ff */
[----:B------:R-:W-:Y:S01]  /*00f0*/  BSSY.RECONVERGENT B0, `(.L_x_0) ;  /* 0x0000016000007945 */ /* 0x000fe20003800200 */
[----:B------:R-:W-:-:S02]  /*0100*/  IMAD.MOV.U32 R19, RZ, RZ, 0x40140000 ;  /* 0x40140000ff137424 */ /* 0x000fc400078e00ff */
[----:B------:R-:W-:-:S06]  /*0110*/  IMAD.MOV.U32 R14, RZ, RZ, 0x1 ;  /* 0x00000001ff0e7424 */ /* 0x000fcc00078e00ff */
[----:B0-----:R-:W-:-:S08]  /*0120*/  DFMA R16, R14, -R18, 1 ;  /* 0x3ff000000e10742b */ /* 0x001fd00000000812 */
[----:B------:R-:W-:-:S08]  /*0130*/  DFMA R16, R16, R16, R16 ;  /* 0x000000101010722b */ /* 0x000fd00000000010 */
[----:B------:R-:W-:Y:S02]  /*0140*/  DFMA R16, R14, R16, R14 ;  /* 0x000000100e10722b */ /* 0x000fe4000000000e */
[----:B--2---:R-:W-:-:S08]  /*0150*/  DADD R8, RZ, R8 ;  /* 0x00000000ff087229 */ /* 0x004fd00000000008 */
[----:B---3--:R-:W-:Y:S02]  /*0160*/  DADD R8, R8, R10 ;  /* 0x0000000008087229 */ /* 0x008fe4000000000a */
[----:B------:R-:W-:-:S06]  /*0170*/  DFMA R10, R16, -R18, 1 ;  /* 0x3ff00000100a742b */ /* 0x000fcc0000000812 */
[----:B----4-:R-:W-:Y:S02]  /*0180*/  DADD R8, R8, R12 ;  /* 0x0000000008087229 */ /* 0x010fe4000000000c */
[----:B------:R-:W-:-:S06]  /*0190*/  DFMA R10, R16, R10, R16 ;  /* 0x0000000a100a722b */ /* 0x000fcc0000000010 */
[----:B-----5:R-:W-:-:S08]  /*01a0*/  DADD R4, R8, R4 ;  /* 0x0000000008047229 */ /* 0x020fd00000000004 */
[----:B------:R-:W-:-:S08]  /*01b0*/  DADD R4, R4, R2 ;  /* 0x0000000004047229 */ /* 0x000fd00000000002 */
[----:B------:R-:W-:Y:S02]  /*01c0*/  DMUL R2, R4, R10 ;  /* 0x0000000a04027228 */ /* 0x000fe40000000000 */
[----:B------:R-:W-:-:S06]  /*01d0*/  FSETP.GEU.AND P1, PT, |R5|, 6.5827683646048100446e-37, PT ;  /* 0x036000000500780b */ /* 0x000fcc0003f2e200 */
[----:B------:R-:W-:-:S08]  /*01e0*/  DFMA R6, R2, -5, R4 ;  /* 0xc01400000206782b */ /* 0x000fd00000000004 */
[----:B------:R-:W-:-:S10]  /*01f0*/  DFMA R2, R10, R6, R2 ;  /* 0x000000060a02722b */ /* 0x000fd40000000002 */
[----:B------:R-:W-:-:S05]  /*0200*/  FFMA R6, RZ, 2.3125, R3 ;  /* 0x40140000ff067823 */ /* 0x000fca0000000003 */
[----:B------:R-:W-:-:S13]  /*0210*/  FSETP.GT.AND P0, PT, |R6|, 1.469367938527859385e-39, PT ;  /* 0x001000000600780b */ /* 0x000fda0003f04200 */
[----:B------:R-:W-:Y:S05]  /*0220*/  @P0 BRA P1, `(.L_x_1) ;  /* 0x0000000000080947 */ /* 0x000fea0000800000 */
[----:B------:R-:W-:-:S07]  /*0230*/  MOV R6, 0x250 ;  /* 0x0000025000067802 */ /* 0x000fce0000000f00 */
[----:B------:R-:W-:Y:S05]  /*0240*/  CALL.REL.NOINC `($__internal_0_$__cuda_sm20_div_rn_f64_full) ;  /* 0x0000000000147944 */ /* 0x000fea0003c00000 */
.L_x_1:
[----:B------:R-:W-:Y:S05]  /*0250*/  BSYNC.RECONVERGENT B0 ;  /* 0x0000000000007941 */ /* 0x000fea0003800200 */
.L_x_0:
[----:B------:R-:W0:Y:S02]  /*0260*/  LDC.64 R4, c[0x0][0x388] ;  /* 0x0000e200ff047b82 */ /* 0x000e240000000a00 */
[----:B0-----:R-:W-:-:S05]  /*0270*/  IMAD.WIDE.U32 R4, R0, 0x8, R4 ;  /* 0x0000000800047825 */ /* 0x001fca00078e0004 */
[----:B------:R-:W-:Y:S01]  /*0280*/  STG.E.64 desc[UR4][R4.64], R2 ;  /* 0x0000000204007986 */ /* 0x000fe2000c101b04 */
[----:B------:R-:W-:Y:S05]  /*0290*/  EXIT ;  /* 0x000000000000794d */ /* 0x000fea0003800000 */
        .weak           $__internal_0_$__cuda_sm20_div_rn_f64_full
        .type           $__internal_0_$__cuda_sm20_div_rn_f64_full,@function
        .size           $__internal_0_$__cuda_sm20_div_rn_f64_full,(.L_x_7 - $__internal_0_$__cuda_sm20_div_rn_f64_full)
$__internal_0_$__cuda_sm20_div_rn_f64_full:
[----:B------:R-:W-:Y:S01]  /*02a0*/  IMAD.MOV.U32 R3, RZ, RZ, 0x3ff40000 ;  /* 0x3ff40000ff037424 */ /* 0x000fe200078e00ff */
[C---:B------:R-:W-:Y:S01]  /*02b0*/  FSETP.GEU.AND P1, PT, |R5|.reuse, 1.469367938527859385e-39, PT ;  /* 0x001000000500780b */ /* 0x040fe20003f2e200 */
[----:B------:R-:W-:Y:S01]  /*02c0*/  IMAD.MOV.U32 R2, RZ, RZ, 0x0 ;  /* 0x00000000ff027424 */ /* 0x000fe200078e00ff */
[----:B------:R-:W-:Y:S01]  /*02d0*/  LOP3.LUT R7, R5, 0x7ff00000, RZ, 0xc0, !PT ;  /* 0x7ff0000005077812 */ /* 0x000fe200078ec0ff */
[----:B------:R-:W0:Y:S01]  /*02e0*/  MUFU.RCP64H R9, R3 ;  /* 0x0000000300097308 */ /* 0x000e220000001800 */
[----:B------:R-:W-:Y:S01]  /*02f0*/  IMAD.MOV.U32 R8, RZ, RZ, 0x1 ;  /* 0x00000001ff087424 */ /* 0x000fe200078e00ff */
[----:B------:R-:W-:Y:S01]  /*0300*/  BSSY.RECONVERGENT B1, `(.L_x_2) ;  /* 0x0000045000017945 */ /* 0x000fe20003800200 */
[----:B------:R-:W-:Y:S01]  /*0310*/  IMAD.MOV.U32 R13, RZ, RZ, 0x1ca00000 ;  /* 0x1ca00000ff0d7424 */ /* 0x000fe200078e00ff */
[----:B------:R-:W-:Y:S01]  /*0320*/  ISETP.GE.U32.AND P0, PT, R7, 0x40100000, PT ;  /* 0x401000000700780c */ /* 0x000fe20003f06070 */
[----:B------:R-:W-:Y:S02]  /*0330*/  IMAD.MOV.U32 R18, RZ, RZ, R7 ;  /* 0x000000ffff127224 */ /* 0x000fe400078e0007 */
[----:B------:R-:W-:Y:S01]  /*0340*/  IMAD.MOV.U32 R19, RZ, RZ, 0x40100000 ;  /* 0x40100000ff137424 */ /* 0x000fe200078e00ff */
[----:B------:R-:W-:-:S03]  /*0350*/  SEL R13, R13, 0x63400000, !P0 ;  /* 0x634000000d0d7807 */ /* 0x000fc60004000000 */
[----:B------:R-:W-:Y:S01]  /*0360*/  VIADD R20, R19, 0xffffffff ;  /* 0xffffffff13147836 */ /* 0x000fe20000000000 */
[----:B0-----:R-:W-:-:S08]  /*0370*/  DFMA R10, R8, -R2, 1 ;  /* 0x3ff00000080a742b */ /* 0x001fd00000000802 */
[----:B------:R-:W-:-:S08]  /*0380*/  DFMA R10, R10, R10, R10 ;  /* 0x0000000a0a0a722b */ /* 0x000fd0000000000a */
[----:B------:R-:W-:Y:S01]  /*0390*/  DFMA R14, R8, R10, R8 ;  /* 0x0000000a080e722b */ /* 0x000fe20000000008 */
[C-C-:B------:R-:W-:Y:S01]  /*03a0*/  @!P1 LOP3.LUT R10, R13.reuse, 0x80000000, R5.reuse, 0xf8, !PT ;  /* 0x800000000d0a9812 */ /* 0x140fe200078ef805 */
[----:B------:R-:W-:Y:S01]  /*03b0*/  IMAD.MOV.U32 R8, RZ, RZ, R4 ;  /* 0x000000ffff087224 */ /* 0x000fe200078e0004 */
[----:B------:R-:W-:Y:S02]  /*03c0*/  LOP3.LUT R9, R13, 0x800fffff, R5, 0xf8, !PT ;  /* 0x800fffff0d097812 */ /* 0x000fe400078ef805 */
[----:B------:R-:W-:Y:S01]  /*03d0*/  @!P1 LOP3.LUT R11, R10, 0x100000, RZ, 0xfc, !PT ;  /* 0x001000000a0b9812 */ /* 0x000fe200078efcff */
[----:B------:R-:W-:Y:S02]  /*03e0*/  @!P1 IMAD.MOV.U32 R10, RZ, RZ, RZ ;  /* 0x000000ffff0a9224 */ /* 0x000fe400078e00ff */
[----:B------:R-:W-:-:S04]  /*03f0*/  DFMA R16, R14, -R2, 1 ;  /* 0x3ff000000e10742b */ /* 0x000fc80000000802 */
[----:B------:R-:W-:-:S04]  /*0400*/  @!P1 DFMA R8, R8, 2, -R10 ;  /* 0x400000000808982b */ /* 0x000fc8000000080a */
[----:B------:R-:W-:-:S06]  /*0410*/  DFMA R16, R14, R16, R14 ;  /* 0x000000100e10722b */ /* 0x000fcc000000000e */
[----:B------:R-:W-:Y:S02]  /*0420*/  @!P1 LOP3.LUT R18, R9, 0x7ff00000, RZ, 0xc0, !PT ;  /* 0x7ff0000009129812 */ /* 0x000fe400078ec0ff */
[----:B------:R-:W-:-:S03]  /*0430*/  DMUL R10, R16, R8 ;  /* 0x00000008100a7228 */ /* 0x000fc60000000000 */
[----:B------:R-:W-:-:S05]  /*0440*/  VIADD R12, R18, 0xffffffff ;  /* 0xffffffff120c7836 */ /* 0x000fca0000000000 */
[----:B------:R-:W-:Y:S01]  /*0450*/  DFMA R14, R10, -R2, R8 ;  /* 0x800000020a0e722b */ /* 0x000fe20000000008 */
[----:B------:R-:W-:-:S04]  /*0460*/  ISETP.GT.U32.AND P0, PT, R12, 0x7feffffe, PT ;  /* 0x7feffffe0c00780c */ /* 0x000fc80003f04070 */
[----:B------:R-:W-:-:S03]  /*0470*/  ISETP.GT.U32.OR P0, PT, R20, 0x7feffffe, P0 ;  /* 0x7feffffe1400780c */ /* 0x000fc60000704470 */
[----:B------:R-:W-:-:S10]  /*0480*/  DFMA R10, R16, R14, R10 ;  /* 0x0000000e100a722b */ /* 0x000fd4000000000a */
[----:B------:R-:W-:Y:S05]  /*0490*/  @P0 BRA `(.L_x_3) ;  /* 0x0000000000680947 */ /* 0x000fea0003800000 */
[----:B------:R-:W-:-:S05]  /*04a0*/  IMAD.MOV.U32 R4, RZ, RZ, 0x40100000 ;  /* 0x40100000ff047424 */ /* 0x000fca00078e00ff */
[----:B------:R-:W-:-:S04]  /*04b0*/  VIADDMNMX R7, R7, -R4, 0xb9600000, !PT ;  /* 0xb960000007077446 */ /* 0x000fc80007800904 */
[----:B------:R-:W-:-:S05]  /*04c0*/  VIMNMX R4, PT, PT, R7, 0x46a00000, PT ;  /* 0x46a0000007047848 */ /* 0x000fca0003fe0100 */
[----:B------:R-:W-:Y:S02]  /*04d0*/  IMAD.IADD R7, R4, 0x1, -R13 ;  /* 0x0000000104077824 */ /* 0x000fe400078e0a0d */
[----:B------:R-:W-:Y:S02]  /*04e0*/  IMAD.MOV.U32 R4, RZ, RZ, RZ ;  /* 0x000000ffff047224 */ /* 0x000fe400078e00ff */
[----:B------:R-:W-:-:S06]  /*04f0*/  VIADD R5, R7, 0x7fe00000 ;  /* 0x7fe0000007057836 */ /* 0x000fcc0000000000 */
[----:B------:R-:W-:-:S10]  /*0500*/  DMUL R12, R10, R4 ;  /* 0x000000040a0c7228 */ /* 0x000fd40000000000 */
[----:B------:R-:W-:-:S13]  /*0510*/  FSETP.GTU.AND P0, PT, |R13|, 1.469367938527859385e-39, PT ;  /* 0x001000000d00780b */ /* 0x000fda0003f0c200 */
[----:B------:R-:W-:Y:S05]  /*0520*/  @P0 BRA `(.L_x_4) ;  /* 0x0000000000880947 */ /* 0x000fea0003800000 */
[----:B------:R-:W-:Y:S01]  /*0530*/  DFMA R2, R10, -R2, R8 ;  /* 0x800000020a02722b */ /* 0x000fe20000000008 */
[----:B------:R-:W-:-:S09]  /*0540*/  IMAD.MOV.U32 R4, RZ, RZ, RZ ;  /* 0x000000ffff047224 */ /* 0x000fd200078e00ff */
[C---:B------:R-:W-:Y:S02]  /*0550*/  FSETP.NEU.AND P0, PT, R3.reuse, RZ, PT ;  /* 0x000000ff0300720b */ /* 0x040fe40003f0d000 */
[----:B------:R-:W-:-:S04]  /*0560*/  LOP3.LUT R2, R3, 0x40140000, RZ, 0x3c, !PT ;  /* 0x4014000003027812 */ /* 0x000fc800078e3cff */
[----:B------:R-:W-:-:S04]  /*0570*/  LOP3.LUT R9, R2, 0x80000000, RZ, 0xc0, !PT ;  /* 0x8000000002097812 */ /* 0x000fc800078ec0ff */
[----:B------:R-:W-:-:S03]  /*0580*/  LOP3.LUT R5, R9, R5, RZ, 0xfc, !PT ;  /* 0x0000000509057212 */ /* 0x000fc600078efcff */
[----:B------:R-:W-:Y:S05]  /*0590*/  @!P0 BRA `(.L_x_4) ;  /* 0x00000000006c8947 */ /* 0x000fea0003800000 */
[----:B------:R-:W-:Y:S01]  /*05a0*/  IMAD.MOV R3, RZ, RZ, -R7 ;  /* 0x000000ffff037224 */ /* 0x000fe200078e0a07 */
[----:B------:R-:W-:Y:S01]  /*05b0*/  DMUL.RP R4, R10, R4 ;  /* 0x000000040a047228 */ /* 0x000fe20000008000 */
[----:B------:R-:W-:Y:S01]  /*05c0*/  IMAD.MOV.U32 R2, RZ, RZ, RZ ;  /* 0x000000ffff027224 */ /* 0x000fe200078e00ff */
[----:B------:R-:W-:-:S05]  /*05d0*/  IADD3 R7, PT, PT, -R7, -0x43300000, RZ ;  /* 0xbcd0000007077810 */ /* 0x000fca0007ffe1ff */
[----:B------:R-:W-:-:S03]  /*05e0*/  DFMA R2, R12, -R2, R10 ;  /* 0x800000020c02722b */ /* 0x000fc6000000000a */
[----:B------:R-:W-:-:S07]  /*05f0*/  LOP3.LUT R9, R5, R9, RZ, 0x3c, !PT ;  /* 0x0000000905097212 */ /* 0x000fce00078e3cff */
[----:B------:R-:W-:-:S04]  /*0600*/  FSETP.NEU.AND P0, PT, |R3|, R7, PT ;  /* 0x000000070300720b */ /* 0x000fc80003f0d200 */
[----:B------:R-:W-:Y:S02]  /*0610*/  FSEL R12, R4, R12, !P0 ;  /* 0x0000000c040c7208 */ /* 0x000fe40004000000 */
[----:B------:R-:W-:Y:S01]  /*0620*/  FSEL R13, R9, R13, !P0 ;  /* 0x0000000d090d7208 */ /* 0x000fe20004000000 */
[----:B------:R-:W-:Y:S06]  /*0630*/  BRA `(.L_x_4) ;  /* 0x0000000000447947 */ /* 0x000fec0003800000 */
.L_x_3:
[----:B------:R-:W-:-:S14]  /*0640*/  DSETP.NAN.AND P0, PT, R4, R4, PT ;  /* 0x000000040400722a */ /* 0x000fdc0003f08000 */
[----:B------:R-:W-:Y:S05]  /*0650*/  @P0 BRA `(.L_x_5) ;  /* 0x0000000000340947 */ /* 0x000fea0003800000 */
[----:B------:R-:W-:Y:S01]  /*0660*/  ISETP.NE.AND P0, PT, R18, R19, PT ;  /* 0x000000131200720c */ /* 0x000fe20003f05270 */
[----:B------:R-:W-:Y:S02]  /*0670*/  IMAD.MOV.U32 R12, RZ, RZ, 0x0 ;  /* 0x00000000ff0c7424 */ /* 0x000fe400078e00ff */
[----:B------:R-:W-:-:S10]  /*0680*/  IMAD.MOV.U32 R13, RZ, RZ, -0x80000 ;  /* 0xfff80000ff0d7424 */ /* 0x000fd400078e00ff */
[----:B------:R-:W-:Y:S05]  /*0690*/  @!P0 BRA `(.L_x_4) ;  /* 0x00000000002c8947 */ /* 0x000fea0003800000 */
[----:B------:R-:W-:Y:S02]  /*06a0*/  ISETP.NE.AND P0, PT, R18, 0x7ff00000, PT ;  /* 0x7ff000001200780c */ /* 0x000fe40003f05270 */
[----:B------:R-:W-:Y:S02]  /*06b0*/  LOP3.LUT R4, R5, 0x40140000, RZ, 0x3c, !PT ;  /* 0x4014000005047812 */ /* 0x000fe400078e3cff */
[----:B------:R-:W-:Y:S02]  /*06c0*/  ISETP.EQ.OR P0, PT, R19, RZ, !P0 ;  /* 0x000000ff1300720c */ /* 0x000fe40004702670 */
[----:B------:R-:W-:-:S11]  /*06d0*/  LOP3.LUT R13, R4, 0x80000000, RZ, 0xc0, !PT ;  /* 0x80000000040d7812 */ /* 0x000fd600078ec0ff */
[----:B------:R-:W-:Y:S01]  /*06e0*/  @P0 LOP3.LUT R2, R13, 0x7ff00000, RZ, 0xfc, !PT ;  /* 0x7ff000000d020812 */ /* 0x000fe200078efcff */
[----:B------:R-:W-:Y:S02]  /*06f0*/  @!P0 IMAD.MOV.U32 R12, RZ, RZ, RZ ;  /* 0x000000ffff0c8224 */ /* 0x000fe400078e00ff */
[----:B------:R-:W-:Y:S02]  /*0700*/  @P0 IMAD.MOV.U32 R12, RZ, RZ, RZ ;  /* 0x000000ffff0c0224 */ /* 0x000fe400078e00ff */
[----:B------:R-:W-:Y:S01]  /*0710*/  @P0 IMAD.MOV.U32 R13, RZ, RZ, R2 ;  /* 0x000000ffff0d0224 */ /* 0x000fe200078e0002 */
[----:B------:R-:W-:Y:S06]  /*0720*/  BRA `(.L_x_4) ;  /* 0x0000000000087947 */ /* 0x000fec0003800000 */
.L_x_5:
[----:B------:R-:W-:Y:S01]  /*0730*/  LOP3.LUT R13, R5, 0x80000, RZ, 0xfc, !PT ;  /* 0x00080000050d7812 */ /* 0x000fe200078efcff */
[----:B------:R-:W-:-:S07]  /*0740*/  IMAD.MOV.U32 R12, RZ, RZ, R4 ;  /* 0x000000ffff0c7224 */ /* 0x000fce00078e0004 */
.L_x_4:
[----:B------:R-:W-:Y:S05]  /*0750*/  BSYNC.RECONVERGENT B1 ;  /* 0x0000000000017941 */ /* 0x000fea0003800200 */
.L_x_2:
[----:B------:R-:W-:Y:S02]  /*0760*/  IMAD.MOV.U32 R7, RZ, RZ, 0x0 ;  /* 0x00000000ff077424 */ /* 0x000fe400078e00ff */
[----:B------:R-:W-:Y:S02]  /*0770*/  IMAD.MOV.U32 R2, RZ, RZ, R12 ;  /* 0x000000ffff027224 */ /* 0x000fe400078e000c */
[----:B------:R-:W-:Y:S01]  /*0780*/  IMAD.MOV.U32 R3, RZ, RZ, R13 ;  /* 0x000000ffff037224 */ /* 0x000fe200078e000d */
[----:B------:R-:W-:Y:S06]  /*0790*/  RET.REL.NODEC R6 `(_Z15mediasmatrizcpuPdS_) ;  /* 0xfffffff806187950 */ /* 0x000fec0003c3ffff */
.L_x_6:
[----:B------:R-:W-:-:S00]  /*07a0*/  BRA `(.L_x_6) ;  /* 0xfffffffc00fc7947 */ /* 0x000fc0000383ffff */
[----:B------:R-:W-:-:S00]  /*07b0*/  NOP ;  /* 0x0000000000007918 */ /* 0x000fc00000000000 */
        /* <DEDUP_REMOVED lines=12> */
.L_x_7:


//--------------------- .nv.shared.reserved.0     --------------------------
	.section	.nv.shared.reserved.0,"aw",@nobits
	.weak		__nv_reservedSMEM_offset_0_alias
	.size		__nv_reservedSMEM_offset_0_alias, 0, 64
	.other		__nv_reservedSMEM_offset_0_alias,@"STO_CUDA_RESERVED_SHARED STV_DEFAULT"
__nv_reservedSMEM_offset_0_alias:
	.zero		0
	.zero		64


//--------------------- .nv.constant0._Z15mediasmatrizcpuPdS_ --------------------------
	.section	.nv.constant0._Z15mediasmatrizcpuPdS_,"a",@progbits
	.sectionflags	@""
	.align	4
.nv.constant0._Z15mediasmatrizcpuPdS_:
	.zero		912


//--------------------- SYMBOLS --------------------------

	.type		.nv.reservedSmem.offset0,@object
	.size		.nv.reservedSmem.offset0,0x4
